//
// Generated by NVIDIA NVVM Compiler
//
// Compiler Build ID: CL-36424714
// Cuda compilation tools, release 13.0, V13.0.88
// Based on NVVM 20.0.0
//

.version 9.0
.target sm_100
.address_size 64

	// .globl	_Z6get_evPdS_

.visible .entry _Z6get_evPdS_(
	.param .u64 .ptr .align 1 _Z6get_evPdS__param_0,
	.param .u64 .ptr .align 1 _Z6get_evPdS__param_1
)
{
	.reg .b32 	%r<5>;
	.reg .b64 	%rd<8>;
	.reg .b64 	%fd<2>;

	ld.param.u64 	%rd1, [_Z6get_evPdS__param_0];
	ld.param.u64 	%rd2, [_Z6get_evPdS__param_1];
	cvta.to.global.u64 	%rd3, %rd2;
	cvta.to.global.u64 	%rd4, %rd1;
	mov.u32 	%r1, %tid.x;
	mov.u32 	%r2, %ctaid.x;
	mov.u32 	%r3, %ntid.x;
	mad.lo.s32 	%r4, %r2, %r3, %r1;
	mul.wide.s32 	%rd5, %r4, 8;
	add.s64 	%rd6, %rd4, %rd5;
	ld.global.f64 	%fd1, [%rd6];
	add.s64 	%rd7, %rd3, %rd5;
	st.global.f64 	[%rd7], %fd1;
	ret;

}


// ===== COMPILED SASS (sm_100) =====

	.target	sm_100

	.elftype	@"ET_EXEC"


//--------------------- .note.nv.tkinfo           --------------------------
	.section	.note.nv.tkinfo,"",@"SHT_NOTE"
	.sectionflags	@"SHF_NOTE_NV_TKINFO"
	.tkinfo
        /*0018*/ 	.word	0x00000002
        /*0030*/ 	.string	""
        /*0030*/ 	.string	"ptxas"
        /*0030*/ 	.string	"Cuda compilation tools, release 13.0, V13.0.88"
        /*0030*/ 	.string	"Build cuda_13.0.r13.0/compiler.36424714_0"
        /*0030*/ 	.string	"-arch sm_100 -m 64 "



//--------------------- .note.nv.cuinfo           --------------------------
	.section	.note.nv.cuinfo,"",@"SHT_NOTE"
	.sectionflags	@"SHF_NOTE_NV_CUINFO"
        /*0018*/ 	.short	0x0002
        /*001a*/ 	.short	0x0064
        /*001c*/ 	.short	0x0082
	.zero		2


//--------------------- .nv.info                  --------------------------
	.section	.nv.info,"",@"SHT_CUDA_INFO"
	.align	4


	//----- nvinfo : EIATTR_REGCOUNT
	.align		4
        /*0000*/ 	.byte	0x04, 0x2f
        /*0002*/ 	.short	(.L_1 - .L_0)
	.align		4
.L_0:
        /*0004*/ 	.word	index@(_Z6get_evPdS_)
        /*0008*/ 	.word	0x0000000a


	//----- nvinfo : EIATTR_FRAME_SIZE
	.align		4
.L_1:
        /*000c*/ 	.byte	0x04, 0x11
        /*000e*/ 	.short	(.L_3 - .L_2)
	.align		4
.L_2:
        /*0010*/ 	.word	index@(_Z6get_evPdS_)
        /*0014*/ 	.word	0x00000000


	//----- nvinfo : EIATTR_MIN_STACK_SIZE
	.align		4
.L_3:
        /*0018*/ 	.byte	0x04, 0x12
        /*001a*/ 	.short	(.L_5 - .L_4)
	.align		4
.L_4:
        /*001c*/ 	.word	index@(_Z6get_evPdS_)
        /*0020*/ 	.word	0x00000000
.L_5:


//--------------------- .nv.compat                --------------------------
	.section	.nv.compat,"",@"SHT_CUDA_COMPAT_INFO"
	.align	4
        /*0000*/ 	.byte	0x02, 0x09, 0x00, 0x00, 0x02, 0x02, 0x01, 0x00, 0x02, 0x05, 0x05, 0x00, 0x03, 0x07, 0x01, 0x01
        /*0010*/ 	.byte	0x02, 0x03, 0x00, 0x00, 0x02, 0x06, 0x01, 0x00, 0x04, 0x0b, 0x08, 0x00, 0x09, 0x00, 0x00, 0x00
        /*0020*/ 	.byte	0x00, 0x00, 0x00, 0x00


//--------------------- .nv.info._Z6get_evPdS_    --------------------------
	.section	.nv.info._Z6get_evPdS_,"",@"SHT_CUDA_INFO"
	.sectionflags	@""
	.align	4


	//----- nvinfo : EIATTR_CUDA_API_VERSION
	.align		4
        /*0000*/ 	.byte	0x04, 0x37
        /*0002*/ 	.short	(.L_7 - .L_6)
.L_6:
        /*0004*/ 	.word	0x00000082


	//----- nvinfo : EIATTR_KPARAM_INFO
	.align		4
.L_7:
        /*0008*/ 	.byte	0x04, 0x17
        /*000a*/ 	.short	(.L_9 - .L_8)
.L_8:
        /*000c*/ 	.word	0x00000000
        /*0010*/ 	.short	0x0001
        /*0012*/ 	.short	0x0008
        /*0014*/ 	.byte	0x00, 0xf5, 0x21, 0x00


	//----- nvinfo : EIATTR_KPARAM_INFO
	.align		4
.L_9:
        /*0018*/ 	.byte	0x04, 0x17
        /*001a*/ 	.short	(.L_11 - .L_10)
.L_10:
        /*001c*/ 	.word	0x00000000
        /*0020*/ 	.short	0x0000
        /*0022*/ 	.short	0x0000
        /*0024*/ 	.byte	0x00, 0xf5, 0x21, 0x00


	//----- nvinfo : EIATTR_SPARSE_MMA_MASK
	.align		4
.L_11:
        /*0028*/ 	.byte	0x03, 0x50
        /*002a*/ 	.short	0x0000


	//----- nvinfo : EIATTR_MAXREG_COUNT
	.align		4
        /*002c*/ 	.byte	0x03, 0x1b
        /*002e*/ 	.short	0x00ff


	//----- nvinfo : EIATTR_MERCURY_ISA_VERSION
	.align		4
        /*0030*/ 	.byte	0x03, 0x5f
        /*0032*/ 	.short	0x0101


	//----- nvinfo : EIATTR_VRC_CTA_INIT_COUNT
	.align		4
        /*0034*/ 	.byte	0x02, 0x4a
	.zero		1
	.zero		1


	//----- nvinfo : EIATTR_EXIT_INSTR_OFFSETS
	.align		4
        /*0038*/ 	.byte	0x04, 0x1c
        /*003a*/ 	.short	(.L_13 - .L_12)


	//   ....[0]....
.L_12:
        /*003c*/ 	.word	0x000000c0


	//----- nvinfo : EIATTR_CBANK_PARAM_SIZE
	.align		4
.L_13:
        /*0040*/ 	.byte	0x03, 0x19
        /*0042*/ 	.short	0x0010


	//----- nvinfo : EIATTR_PARAM_CBANK
	.align		4
        /*0044*/ 	.byte	0x04, 0x0a
        /*0046*/ 	.short	(.L_15 - .L_14)
	.align		4
.L_14:
        /*0048*/ 	.word	index@(.nv.constant0._Z6get_evPdS_)
        /*004c*/ 	.short	0x0380
        /*004e*/ 	.short	0x0010


	//----- nvinfo : EIATTR_SW_WAR
	.align		4
.L_15:
        /*0050*/ 	.byte	0x04, 0x36
        /*0052*/ 	.short	(.L_17 - .L_16)
.L_16:
        /*0054*/ 	.word	0x00000008
.L_17:


//--------------------- .nv.callgraph             --------------------------
	.section	.nv.callgraph,"",@"SHT_CUDA_CALLGRAPH"
	.align	4
	.sectionentsize	8
	.align		4
        /*0000*/ 	.word	0x00000000
	.align		4
        /*0004*/ 	.word	0xffffffff
	.align		4
        /*0008*/ 	.word	0x00000000
	.align		4
        /*000c*/ 	.word	0xfffffffe
	.align		4
        /*0010*/ 	.word	0x00000000
	.align		4
        /*0014*/ 	.word	0xfffffffd
	.align		4
        /*0018*/ 	.word	0x00000000
	.align		4
        /*001c*/ 	.word	0xfffffffc


//--------------------- .text._Z6get_evPdS_       --------------------------
	.section	.text._Z6get_evPdS_,"ax",@progbits
	.align	128
        .global         _Z6get_evPdS_
        .type           _Z6get_evPdS_,@function
        .size           _Z6get_evPdS_,(.L_x_1 - _Z6get_evPdS_)
        .other          _Z6get_evPdS_,@"STO_CUDA_ENTRY STV_DEFAULT"
_Z6get_evPdS_:
.text._Z6get_evPdS_:
[----:B------:R-:W-:Y:S01]  /*0000*/  LDC R1, c[0x0][0x37c] ;  /* 0x0000df00ff017b82 */ /* 0x000fe20000000800 */
[----:B------:R-:W0:Y:S07]  /*0010*/  S2R R7, SR_TID.X ;  /* 0x0000000000077919 */ /* 0x000e2e0000002100 */
[----:B------:R-:W0:Y:S01]  /*0020*/  S2UR UR6, SR_CTAID.X ;  /* 0x00000000000679c3 */ /* 0x000e220000002500 */
[----:B------:R-:W1:Y:S07]  /*0030*/  LDCU.64 UR4, c[0x0][0x358] ;  /* 0x00006b00ff0477ac */ /* 0x000e6e0008000a00 */
[----:B------:R-:W0:Y:S08]  /*0040*/  LDC R0, c[0x0][0x360] ;  /* 0x0000d800ff007b82 */ /* 0x000e300000000800 */
[----:B------:R-:W2:Y:S08]  /*0050*/  LDC.64 R2, c[0x0][0x380] ;  /* 0x0000e000ff027b82 */ /* 0x000eb00000000a00 */
[----:B------:R-:W3:Y:S01]  /*0060*/  LDC.64 R4, c[0x0][0x388] ;  /* 0x0000e200ff047b82 */ /* 0x000ee20000000a00 */
[----:B0-----:R-:W-:-:S04]  /*0070*/  IMAD R7, R0, UR6, R7 ;  /* 0x0000000600077c24 */ /* 0x001fc8000f8e0207 */
[----:B--2---:R-:W-:-:S06]  /*0080*/  IMAD.WIDE R2, R7, 0x8, R2 ;  /* 0x0000000807027825 */ /* 0x004fcc00078e0202 */
[----:B-1----:R-:W2:Y:S01]  /*0090*/  LDG.E.64 R2, desc[UR4][R2.64] ;  /* 0x0000000402027981 */ /* 0x002ea2000c1e1b00 */
[----:B---3--:R-:W-:-:S05]  /*00a0*/  IMAD.WIDE R4, R7, 0x8, R4 ;  /* 0x0000000807047825 */ /* 0x008fca00078e0204 */
[----:B--2---:R-:W-:Y:S01]  /*00b0*/  STG.E.64 desc[UR4][R4.64], R2 ;  /* 0x0000000204007986 */ /* 0x004fe2000c101b04 */
[----:B------:R-:W-:Y:S05]  /*00c0*/  EXIT ;  /* 0x000000000000794d */ /* 0x000fea0003800000 */
.L_x_0:
[----:B------:R-:W-:-:S00]  /*00d0*/  BRA `(.L_x_0) ;  /* 0xfffffffc00fc7947 */ /* 0x000fc0000383ffff */
[----:B------:R-:W-:-:S00]  /*00e0*/  NOP ;  /* 0x0000000000007918 */ /* 0x000fc00000000000 */
        /* <DEDUP_REMOVED lines=9> */
.L_x_1:


//--------------------- .nv.shared.reserved.0     --------------------------
	.section	.nv.shared.reserved.0,"aw",@nobits
	.weak		__nv_reservedSMEM_offset_0_alias
	.size		__nv_reservedSMEM_offset_0_alias, 0, 64
	.other		__nv_reservedSMEM_offset_0_alias,@"STO_CUDA_RESERVED_SHARED STV_DEFAULT"
__nv_reservedSMEM_offset_0_alias:
	.zero		0
	.zero		64


//--------------------- .nv.constant0._Z6get_evPdS_ --------------------------
	.section	.nv.constant0._Z6get_evPdS_,"a",@progbits
	.sectionflags	@""
	.align	4
.nv.constant0._Z6get_evPdS_:
	.zero		912


//--------------------- SYMBOLS --------------------------

	.type		.nv.reservedSmem.offset0,@object
	.size		.nv.reservedSmem.offset0,0x4
